//
// Generated by NVIDIA NVVM Compiler
//
// Compiler Build ID: CL-36424714
// Cuda compilation tools, release 13.0, V13.0.88
// Based on NVVM 20.0.0
//

.version 9.0
.target sm_100
.address_size 64

	// .globl	_Z12cudaConvolvePfS_S_ii

.visible .entry _Z12cudaConvolvePfS_S_ii(
	.param .u64 .ptr .align 1 _Z12cudaConvolvePfS_S_ii_param_0,
	.param .u64 .ptr .align 1 _Z12cudaConvolvePfS_S_ii_param_1,
	.param .u64 .ptr .align 1 _Z12cudaConvolvePfS_S_ii_param_2,
	.param .u32 _Z12cudaConvolvePfS_S_ii_param_3,
	.param .u32 _Z12cudaConvolvePfS_S_ii_param_4
)
{
	.reg .pred 	%p<56>;
	.reg .b32 	%r<65>;
	.reg .b32 	%f<96>;
	.reg .b64 	%rd<25>;

	ld.param.u64 	%rd11, [_Z12cudaConvolvePfS_S_ii_param_0];
	ld.param.u64 	%rd12, [_Z12cudaConvolvePfS_S_ii_param_1];
	ld.param.u64 	%rd10, [_Z12cudaConvolvePfS_S_ii_param_2];
	ld.param.u32 	%r20, [_Z12cudaConvolvePfS_S_ii_param_3];
	ld.param.u32 	%r21, [_Z12cudaConvolvePfS_S_ii_param_4];
	cvta.to.global.u64 	%rd1, %rd12;
	cvta.to.global.u64 	%rd2, %rd11;
	add.s32 	%r22, %r20, %r21;
	add.s32 	%r1, %r22, -1;
	mov.u32 	%r23, %ctaid.x;
	mov.u32 	%r2, %ntid.x;
	mov.u32 	%r24, %tid.x;
	mad.lo.s32 	%r60, %r23, %r2, %r24;
	setp.ge.s32 	%p1, %r60, %r1;
	@%p1 bra 	$L__BB0_44;
	mov.u32 	%r25, %nctaid.x;
	mul.lo.s32 	%r4, %r2, %r25;
	max.s32 	%r5, %r20, %r21;
	cvta.to.global.u64 	%rd3, %rd10;
$L__BB0_2:
	min.s32 	%r7, %r5, %r60;
	add.s32 	%r8, %r7, 1;
	and.b32  	%r9, %r8, 7;
	setp.lt.s32 	%p2, %r7, 0;
	mov.f32 	%f75, 0f00000000;
	@%p2 bra 	$L__BB0_43;
	setp.lt.u32 	%p3, %r7, 7;
	mov.f32 	%f75, 0f00000000;
	mov.b32 	%r63, 0;
	@%p3 bra 	$L__BB0_22;
	and.b32  	%r63, %r8, 2147483640;
	mov.f32 	%f75, 0f00000000;
	mov.b32 	%r61, 0;
$L__BB0_5:
	.pragma "nounroll";
	setp.ge.s32 	%p4, %r61, %r20;
	sub.s32 	%r28, %r60, %r61;
	setp.ge.s32 	%p5, %r28, %r21;
	mul.wide.u32 	%rd13, %r61, 4;
	add.s64 	%rd4, %rd2, %rd13;
	mul.wide.s32 	%rd14, %r28, 4;
	add.s64 	%rd5, %rd1, %rd14;
	or.pred  	%p6, %p4, %p5;
	@%p6 bra 	$L__BB0_7;
	ld.global.f32 	%f42, [%rd4];
	ld.global.f32 	%f43, [%rd5];
	fma.rn.f32 	%f75, %f42, %f43, %f75;
$L__BB0_7:
	add.s32 	%r29, %r61, 1;
	setp.ge.s32 	%p7, %r29, %r20;
	sub.s32 	%r30, %r60, %r29;
	setp.ge.s32 	%p8, %r30, %r21;
	or.pred  	%p9, %p7, %p8;
	@%p9 bra 	$L__BB0_9;
	ld.global.f32 	%f44, [%rd4+4];
	ld.global.f32 	%f45, [%rd5+-4];
	fma.rn.f32 	%f75, %f44, %f45, %f75;
$L__BB0_9:
	add.s32 	%r31, %r61, 2;
	setp.ge.s32 	%p10, %r31, %r20;
	sub.s32 	%r32, %r60, %r31;
	setp.ge.s32 	%p11, %r32, %r21;
	or.pred  	%p12, %p10, %p11;
	@%p12 bra 	$L__BB0_11;
	ld.global.f32 	%f46, [%rd4+8];
	ld.global.f32 	%f47, [%rd5+-8];
	fma.rn.f32 	%f75, %f46, %f47, %f75;
$L__BB0_11:
	add.s32 	%r33, %r61, 3;
	setp.ge.s32 	%p13, %r33, %r20;
	sub.s32 	%r34, %r60, %r33;
	setp.ge.s32 	%p14, %r34, %r21;
	or.pred  	%p15, %p13, %p14;
	@%p15 bra 	$L__BB0_13;
	ld.global.f32 	%f48, [%rd4+12];
	ld.global.f32 	%f49, [%rd5+-12];
	fma.rn.f32 	%f75, %f48, %f49, %f75;
$L__BB0_13:
	add.s32 	%r35, %r61, 4;
	setp.ge.s32 	%p16, %r35, %r20;
	sub.s32 	%r36, %r60, %r35;
	setp.ge.s32 	%p17, %r36, %r21;
	or.pred  	%p18, %p16, %p17;
	@%p18 bra 	$L__BB0_15;
	ld.global.f32 	%f50, [%rd4+16];
	ld.global.f32 	%f51, [%rd5+-16];
	fma.rn.f32 	%f75, %f50, %f51, %f75;
$L__BB0_15:
	add.s32 	%r37, %r61, 5;
	setp.ge.s32 	%p19, %r37, %r20;
	sub.s32 	%r38, %r60, %r37;
	setp.ge.s32 	%p20, %r38, %r21;
	or.pred  	%p21, %p19, %p20;
	@%p21 bra 	$L__BB0_17;
	ld.global.f32 	%f52, [%rd4+20];
	ld.global.f32 	%f53, [%rd5+-20];
	fma.rn.f32 	%f75, %f52, %f53, %f75;
$L__BB0_17:
	add.s32 	%r39, %r61, 6;
	setp.ge.s32 	%p22, %r39, %r20;
	sub.s32 	%r40, %r60, %r39;
	setp.ge.s32 	%p23, %r40, %r21;
	or.pred  	%p24, %p22, %p23;
	@%p24 bra 	$L__BB0_19;
	ld.global.f32 	%f54, [%rd4+24];
	ld.global.f32 	%f55, [%rd5+-24];
	fma.rn.f32 	%f75, %f54, %f55, %f75;
$L__BB0_19:
	add.s32 	%r41, %r61, 7;
	setp.ge.s32 	%p25, %r41, %r20;
	sub.s32 	%r42, %r60, %r41;
	setp.ge.s32 	%p26, %r42, %r21;
	or.pred  	%p27, %p25, %p26;
	@%p27 bra 	$L__BB0_21;
	ld.global.f32 	%f56, [%rd4+28];
	ld.global.f32 	%f57, [%rd5+-28];
	fma.rn.f32 	%f75, %f56, %f57, %f75;
$L__BB0_21:
	add.s32 	%r61, %r61, 8;
	setp.ne.s32 	%p28, %r61, %r63;
	@%p28 bra 	$L__BB0_5;
$L__BB0_22:
	setp.eq.s32 	%p29, %r9, 0;
	@%p29 bra 	$L__BB0_43;
	setp.lt.u32 	%p30, %r9, 4;
	@%p30 bra 	$L__BB0_33;
	setp.ge.s32 	%p31, %r63, %r20;
	sub.s32 	%r44, %r60, %r63;
	setp.ge.s32 	%p32, %r44, %r21;
	mul.wide.u32 	%rd15, %r63, 4;
	add.s64 	%rd6, %rd2, %rd15;
	mul.wide.s32 	%rd16, %r44, 4;
	add.s64 	%rd7, %rd1, %rd16;
	or.pred  	%p33, %p31, %p32;
	@%p33 bra 	$L__BB0_26;
	ld.global.f32 	%f59, [%rd6];
	ld.global.f32 	%f60, [%rd7];
	fma.rn.f32 	%f75, %f59, %f60, %f75;
$L__BB0_26:
	add.s32 	%r46, %r63, 1;
	setp.ge.s32 	%p34, %r46, %r20;
	sub.s32 	%r47, %r60, %r46;
	setp.ge.s32 	%p35, %r47, %r21;
	or.pred  	%p36, %p34, %p35;
	@%p36 bra 	$L__BB0_28;
	ld.global.f32 	%f61, [%rd6+4];
	ld.global.f32 	%f62, [%rd7+-4];
	fma.rn.f32 	%f75, %f61, %f62, %f75;
$L__BB0_28:
	add.s32 	%r49, %r63, 2;
	setp.ge.s32 	%p37, %r49, %r20;
	sub.s32 	%r50, %r60, %r49;
	setp.ge.s32 	%p38, %r50, %r21;
	or.pred  	%p39, %p37, %p38;
	@%p39 bra 	$L__BB0_30;
	ld.global.f32 	%f63, [%rd6+8];
	ld.global.f32 	%f64, [%rd7+-8];
	fma.rn.f32 	%f75, %f63, %f64, %f75;
$L__BB0_30:
	add.s32 	%r52, %r63, 3;
	setp.ge.s32 	%p40, %r52, %r20;
	sub.s32 	%r53, %r60, %r52;
	setp.ge.s32 	%p41, %r53, %r21;
	or.pred  	%p42, %p40, %p41;
	@%p42 bra 	$L__BB0_32;
	ld.global.f32 	%f65, [%rd6+12];
	ld.global.f32 	%f66, [%rd7+-12];
	fma.rn.f32 	%f75, %f65, %f66, %f75;
$L__BB0_32:
	add.s32 	%r63, %r63, 4;
$L__BB0_33:
	and.b32  	%r54, %r8, 3;
	setp.eq.s32 	%p43, %r54, 0;
	@%p43 bra 	$L__BB0_43;
	and.b32  	%r55, %r7, 3;
	setp.eq.s32 	%p44, %r55, 0;
	@%p44 bra 	$L__BB0_40;
	setp.ge.s32 	%p45, %r63, %r20;
	sub.s32 	%r56, %r60, %r63;
	setp.ge.s32 	%p46, %r56, %r21;
	mul.wide.u32 	%rd17, %r63, 4;
	add.s64 	%rd8, %rd2, %rd17;
	mul.wide.s32 	%rd18, %r56, 4;
	add.s64 	%rd9, %rd1, %rd18;
	or.pred  	%p47, %p45, %p46;
	@%p47 bra 	$L__BB0_37;
	ld.global.f32 	%f68, [%rd8];
	ld.global.f32 	%f69, [%rd9];
	fma.rn.f32 	%f75, %f68, %f69, %f75;
$L__BB0_37:
	add.s32 	%r57, %r63, 1;
	setp.ge.s32 	%p48, %r57, %r20;
	sub.s32 	%r58, %r60, %r57;
	setp.ge.s32 	%p49, %r58, %r21;
	or.pred  	%p50, %p48, %p49;
	@%p50 bra 	$L__BB0_39;
	ld.global.f32 	%f70, [%rd8+4];
	ld.global.f32 	%f71, [%rd9+-4];
	fma.rn.f32 	%f75, %f70, %f71, %f75;
$L__BB0_39:
	add.s32 	%r63, %r63, 2;
$L__BB0_40:
	and.b32  	%r59, %r7, 1;
	setp.eq.b32 	%p51, %r59, 1;
	@%p51 bra 	$L__BB0_43;
	setp.ge.s32 	%p52, %r63, %r20;
	sub.s32 	%r18, %r60, %r63;
	setp.ge.s32 	%p53, %r18, %r21;
	or.pred  	%p54, %p52, %p53;
	@%p54 bra 	$L__BB0_43;
	mul.wide.u32 	%rd19, %r63, 4;
	add.s64 	%rd20, %rd2, %rd19;
	ld.global.f32 	%f72, [%rd20];
	mul.wide.s32 	%rd21, %r18, 4;
	add.s64 	%rd22, %rd1, %rd21;
	ld.global.f32 	%f73, [%rd22];
	fma.rn.f32 	%f75, %f72, %f73, %f75;
$L__BB0_43:
	mul.wide.s32 	%rd23, %r60, 4;
	add.s64 	%rd24, %rd3, %rd23;
	st.global.f32 	[%rd24], %f75;
	add.s32 	%r60, %r60, %r4;
	setp.lt.s32 	%p55, %r60, %r1;
	@%p55 bra 	$L__BB0_2;
$L__BB0_44:
	ret;

}


// ===== COMPILED SASS (sm_100) =====

	.target	sm_100

	.elftype	@"ET_EXEC"


//--------------------- .note.nv.tkinfo           --------------------------
	.section	.note.nv.tkinfo,"",@"SHT_NOTE"
	.sectionflags	@"SHF_NOTE_NV_TKINFO"
	.tkinfo
        /*0018*/ 	.word	0x00000002
        /*0030*/ 	.string	""
        /*0030*/ 	.string	"ptxas"
        /*0030*/ 	.string	"Cuda compilation tools, release 13.0, V13.0.88"
        /*0030*/ 	.string	"Build cuda_13.0.r13.0/compiler.36424714_0"
        /*0030*/ 	.string	"-arch sm_100 -m 64 "



//--------------------- .note.nv.cuinfo           --------------------------
	.section	.note.nv.cuinfo,"",@"SHT_NOTE"
	.sectionflags	@"SHF_NOTE_NV_CUINFO"
        /*0018*/ 	.short	0x0002
        /*001a*/ 	.short	0x0064
        /*001c*/ 	.short	0x0082
	.zero		2


//--------------------- .nv.info                  --------------------------
	.section	.nv.info,"",@"SHT_CUDA_INFO"
	.align	4


	//----- nvinfo : EIATTR_REGCOUNT
	.align		4
        /*0000*/ 	.byte	0x04, 0x2f
        /*0002*/ 	.short	(.L_1 - .L_0)
	.align		4
.L_0:
        /*0004*/ 	.word	index@(_Z12cudaConvolvePfS_S_ii)
        /*0008*/ 	.word	0x0000001b


	//----- nvinfo : EIATTR_FRAME_SIZE
	.align		4
.L_1:
        /*000c*/ 	.byte	0x04, 0x11
        /*000e*/ 	.short	(.L_3 - .L_2)
	.align		4
.L_2:
        /*0010*/ 	.word	index@(_Z12cudaConvolvePfS_S_ii)
        /*0014*/ 	.word	0x00000000


	//----- nvinfo : EIATTR_MIN_STACK_SIZE
	.align		4
.L_3:
        /*0018*/ 	.byte	0x04, 0x12
        /*001a*/ 	.short	(.L_5 - .L_4)
	.align		4
.L_4:
        /*001c*/ 	.word	index@(_Z12cudaConvolvePfS_S_ii)
        /*0020*/ 	.word	0x00000000
.L_5:


//--------------------- .nv.compat                --------------------------
	.section	.nv.compat,"",@"SHT_CUDA_COMPAT_INFO"
	.align	4
        /*0000*/ 	.byte	0x02, 0x09, 0x00, 0x00, 0x02, 0x02, 0x01, 0x00, 0x02, 0x05, 0x05, 0x00, 0x03, 0x07, 0x01, 0x01
        /*0010*/ 	.byte	0x02, 0x03, 0x00, 0x00, 0x02, 0x06, 0x01, 0x00, 0x04, 0x0b, 0x08, 0x00, 0x09, 0x00, 0x00, 0x00
        /*0020*/ 	.byte	0x00, 0x00, 0x00, 0x00


//--------------------- .nv.info._Z12cudaConvolvePfS_S_ii --------------------------
	.section	.nv.info._Z12cudaConvolvePfS_S_ii,"",@"SHT_CUDA_INFO"
	.sectionflags	@""
	.align	4


	//----- nvinfo : EIATTR_CUDA_API_VERSION
	.align		4
        /*0000*/ 	.byte	0x04, 0x37
        /*0002*/ 	.short	(.L_7 - .L_6)
.L_6:
        /*0004*/ 	.word	0x00000082


	//----- nvinfo : EIATTR_KPARAM_INFO
	.align		4
.L_7:
        /*0008*/ 	.byte	0x04, 0x17
        /*000a*/ 	.short	(.L_9 - .L_8)
.L_8:
        /*000c*/ 	.word	0x00000000
        /*0010*/ 	.short	0x0004
        /*0012*/ 	.short	0x001c
        /*0014*/ 	.byte	0x00, 0xf0, 0x11, 0x00


	//----- nvinfo : EIATTR_KPARAM_INFO
	.align		4
.L_9:
        /*0018*/ 	.byte	0x04, 0x17
        /*001a*/ 	.short	(.L_11 - .L_10)
.L_10:
        /*001c*/ 	.word	0x00000000
        /*0020*/ 	.short	0x0003
        /*0022*/ 	.short	0x0018
        /*0024*/ 	.byte	0x00, 0xf0, 0x11, 0x00


	//----- nvinfo : EIATTR_KPARAM_INFO
	.align		4
.L_11:
        /*0028*/ 	.byte	0x04, 0x17
        /*002a*/ 	.short	(.L_13 - .L_12)
.L_12:
        /*002c*/ 	.word	0x00000000
        /*0030*/ 	.short	0x0002
        /*0032*/ 	.short	0x0010
        /*0034*/ 	.byte	0x00, 0xf5, 0x21, 0x00


	//----- nvinfo : EIATTR_KPARAM_INFO
	.align		4
.L_13:
        /*0038*/ 	.byte	0x04, 0x17
        /*003a*/ 	.short	(.L_15 - .L_14)
.L_14:
        /*003c*/ 	.word	0x00000000
        /*0040*/ 	.short	0x0001
        /*0042*/ 	.short	0x0008
        /*0044*/ 	.byte	0x00, 0xf5, 0x21, 0x00


	//----- nvinfo : EIATTR_KPARAM_INFO
	.align		4
.L_15:
        /*0048*/ 	.byte	0x04, 0x17
        /*004a*/ 	.short	(.L_17 - .L_16)
.L_16:
        /*004c*/ 	.word	0x00000000
        /*0050*/ 	.short	0x0000
        /*0052*/ 	.short	0x0000
        /*0054*/ 	.byte	0x00, 0xf5, 0x21, 0x00


	//----- nvinfo : EIATTR_SPARSE_MMA_MASK
	.align		4
.L_17:
        /*0058*/ 	.byte	0x03, 0x50
        /*005a*/ 	.short	0x0000


	//----- nvinfo : EIATTR_MAXREG_COUNT
	.align		4
        /*005c*/ 	.byte	0x03, 0x1b
        /*005e*/ 	.short	0x00ff


	//----- nvinfo : EIATTR_MERCURY_ISA_VERSION
	.align		4
        /*0060*/ 	.byte	0x03, 0x5f
        /*0062*/ 	.short	0x0101


	//----- nvinfo : EIATTR_VRC_CTA_INIT_COUNT
	.align		4
        /*0064*/ 	.byte	0x02, 0x4a
	.zero		1
	.zero		1


	//----- nvinfo : EIATTR_EXIT_INSTR_OFFSETS
	.align		4
        /*0068*/ 	.byte	0x04, 0x1c
        /*006a*/ 	.short	(.L_19 - .L_18)


	//   ....[0]....
.L_18:
        /*006c*/ 	.word	0x00000080


	//   ....[1]....
        /*0070*/ 	.word	0x00000b30


	//----- nvinfo : EIATTR_CRS_STACK_SIZE
	.align		4
.L_19:
        /*0074*/ 	.byte	0x04, 0x1e
        /*0076*/ 	.short	(.L_21 - .L_20)
.L_20:
        /*0078*/ 	.word	0x00000000


	//----- nvinfo : EIATTR_CBANK_PARAM_SIZE
	.align		4
.L_21:
        /*007c*/ 	.byte	0x03, 0x19
        /*007e*/ 	.short	0x0020


	//----- nvinfo : EIATTR_PARAM_CBANK
	.align		4
        /*0080*/ 	.byte	0x04, 0x0a
        /*0082*/ 	.short	(.L_23 - .L_22)
	.align		4
.L_22:
        /*0084*/ 	.word	index@(.nv.constant0._Z12cudaConvolvePfS_S_ii)
        /*0088*/ 	.short	0x0380
        /*008a*/ 	.short	0x0020


	//----- nvinfo : EIATTR_SW_WAR
	.align		4
.L_23:
        /*008c*/ 	.byte	0x04, 0x36
        /*008e*/ 	.short	(.L_25 - .L_24)
.L_24:
        /*0090*/ 	.word	0x00000008
.L_25:


//--------------------- .nv.callgraph             --------------------------
	.section	.nv.callgraph,"",@"SHT_CUDA_CALLGRAPH"
	.align	4
	.sectionentsize	8
	.align		4
        /*0000*/ 	.word	0x00000000
	.align		4
        /*0004*/ 	.word	0xffffffff
	.align		4
        /*0008*/ 	.word	0x00000000
	.align		4
        /*000c*/ 	.word	0xfffffffe
	.align		4
        /*0010*/ 	.word	0x00000000
	.align		4
        /*0014*/ 	.word	0xfffffffd
	.align		4
        /*0018*/ 	.word	0x00000000
	.align		4
        /*001c*/ 	.word	0xfffffffc


//--------------------- .text._Z12cudaConvolvePfS_S_ii --------------------------
	.section	.text._Z12cudaConvolvePfS_S_ii,"ax",@progbits
	.align	128
        .global         _Z12cudaConvolvePfS_S_ii
        .type           _Z12cudaConvolvePfS_S_ii,@function
        .size           _Z12cudaConvolvePfS_S_ii,(.L_x_11 - _Z12cudaConvolvePfS_S_ii)
        .other          _Z12cudaConvolvePfS_S_ii,@"STO_CUDA_ENTRY STV_DEFAULT"
_Z12cudaConvolvePfS_S_ii:
.text._Z12cudaConvolvePfS_S_ii:
[----:B------:R-:W-:Y:S01]  /*0000*/  LDC R1, c[0x0][0x37c] ;  /* 0x0000df00ff017b82 */ /* 0x000fe20000000800 */
[----:B------:R-:W0:Y:S07]  /*0010*/  S2R R0, SR_TID.X ;  /* 0x0000000000007919 */ /* 0x000e2e0000002100 */
[----:B------:R-:W0:Y:S01]  /*0020*/  S2UR UR7, SR_CTAID.X ;  /* 0x00000000000779c3 */ /* 0x000e220000002500 */
[----:B------:R-:W1:Y:S07]  /*0030*/  LDCU.64 UR4, c[0x0][0x398] ;  /* 0x00007300ff0477ac */ /* 0x000e6e0008000a00 */
[----:B------:R-:W0:Y:S01]  /*0040*/  LDC R3, c[0x0][0x360] ;  /* 0x0000d800ff037b82 */ /* 0x000e220000000800 */
[----:B-1----:R-:W-:Y:S01]  /*0050*/  UIADD3 UR6, UPT, UPT, UR4, -0x1, UR5 ;  /* 0xffffffff04067890 */ /* 0x002fe2000fffe005 */
[----:B0-----:R-:W-:-:S05]  /*0060*/  IMAD R0, R3, UR7, R0 ;  /* 0x0000000703007c24 */ /* 0x001fca000f8e0200 */
[----:B------:R-:W-:-:S13]  /*0070*/  ISETP.GE.AND P0, PT, R0, UR6, PT ;  /* 0x0000000600007c0c */ /* 0x000fda000bf06270 */
[----:B------:R-:W-:Y:S05]  /*0080*/  @P0 EXIT ;  /* 0x000000000000094d */ /* 0x000fea0003800000 */
[----:B------:R-:W0:Y:S01]  /*0090*/  LDCU UR7, c[0x0][0x370] ;  /* 0x00006e00ff0777ac */ /* 0x000e220008000800 */
[----:B------:R-:W-:Y:S01]  /*00a0*/  UISETP.LT.AND UP0, UPT, UR4, UR5, UPT ;  /* 0x000000050400728c */ /* 0x000fe2000bf01270 */
[----:B------:R-:W1:Y:S01]  /*00b0*/  LDCU.64 UR8, c[0x0][0x358] ;  /* 0x00006b00ff0877ac */ /* 0x000e620008000a00 */
[----:B------:R-:W2:Y:S02]  /*00c0*/  LDCU.64 UR10, c[0x0][0x398] ;  /* 0x00007300ff0a77ac */ /* 0x000ea40008000a00 */
[----:B------:R-:W-:Y:S01]  /*00d0*/  USEL UR4, UR4, UR5, !UP0 ;  /* 0x0000000504047287 */ /* 0x000fe2000c000000 */
[----:B0-----:R-:W-:-:S11]  /*00e0*/  IMAD R3, R3, UR7, RZ ;  /* 0x0000000703037c24 */ /* 0x001fd6000f8e02ff */
.L_x_9:
[----:B------:R-:W-:Y:S01]  /*00f0*/  VIMNMX R14, PT, PT, R0, UR4, PT ;  /* 0x00000004000e7c48 */ /* 0x000fe2000bfe0100 */
[----:B------:R-:W-:Y:S01]  /*0100*/  BSSY.RECONVERGENT B0, `(.L_x_0) ;  /* 0x000009c000007945 */ /* 0x000fe20003800200 */
[----:B------:R-:W-:Y:S02]  /*0110*/  IMAD.MOV.U32 R2, RZ, RZ, RZ ;  /* 0x000000ffff027224 */ /* 0x000fe400078e00ff */
[----:B------:R-:W-:-:S13]  /*0120*/  ISETP.GE.AND P0, PT, R14, RZ, PT ;  /* 0x000000ff0e00720c */ /* 0x000fda0003f06270 */
[----:B------:R-:W-:Y:S05]  /*0130*/  @!P0 BRA `(.L_x_1) ;  /* 0x0000000800608947 */ /* 0x000fea0003800000 */
[C---:B------:R-:W-:Y:S01]  /*0140*/  ISETP.GE.U32.AND P0, PT, R14.reuse, 0x7, PT ;  /* 0x000000070e00780c */ /* 0x040fe20003f06070 */
[----:B------:R-:W-:Y:S01]  /*0150*/  VIADD R19, R14, 0x1 ;  /* 0x000000010e137836 */ /* 0x000fe20000000000 */
[----:B------:R-:W-:Y:S01]  /*0160*/  BSSY.RECONVERGENT B1, `(.L_x_2) ;  /* 0x0000047000017945 */ /* 0x000fe20003800200 */
[----:B------:R-:W-:Y:S02]  /*0170*/  HFMA2 R5, -RZ, RZ, 0, 0 ;  /* 0x00000000ff057431 */ /* 0x000fe400000001ff */
[----:B------:R-:W-:Y:S01]  /*0180*/  IMAD.MOV.U32 R2, RZ, RZ, RZ ;  /* 0x000000ffff027224 */ /* 0x000fe200078e00ff */
[----:B------:R-:W-:-:S04]  /*0190*/  LOP3.LUT R20, R19, 0x7, RZ, 0xc0, !PT ;  /* 0x0000000713147812 */ /* 0x000fc800078ec0ff */
[----:B------:R-:W-:-:S03]  /*01a0*/  ISETP.NE.AND P6, PT, R20, RZ, PT ;  /* 0x000000ff1400720c */ /* 0x000fc60003fc5270 */
[----:B------:R-:W-:Y:S10]  /*01b0*/  @!P0 BRA `(.L_x_3) ;  /* 0x0000000400048947 */ /* 0x000ff40003800000 */
[----:B------:R-:W-:Y:S01]  /*01c0*/  LOP3.LUT R5, R19, 0x7ffffff8, RZ, 0xc0, !PT ;  /* 0x7ffffff813057812 */ /* 0x000fe200078ec0ff */
[----:B------:R-:W-:Y:S02]  /*01d0*/  IMAD.MOV.U32 R2, RZ, RZ, RZ ;  /* 0x000000ffff027224 */ /* 0x000fe400078e00ff */
[----:B------:R-:W-:-:S07]  /*01e0*/  IMAD.MOV.U32 R4, RZ, RZ, RZ ;  /* 0x000000ffff047224 */ /* 0x000fce00078e00ff */
.L_x_4:
[----:B------:R-:W0:Y:S01]  /*01f0*/  LDC.64 R6, c[0x0][0x388] ;  /* 0x0000e200ff067b82 */ /* 0x000e220000000a00 */
[C---:B------:R-:W-:Y:S01]  /*0200*/  IADD3 R11, PT, PT, -R4.reuse, R0, RZ ;  /* 0x00000000040b7210 */ /* 0x040fe20007ffe1ff */
[----:B------:R-:W-:-:S03]  /*0210*/  VIADD R13, R4, 0x1 ;  /* 0x00000001040d7836 */ /* 0x000fc60000000000 */
[----:B--2---:R-:W-:Y:S01]  /*0220*/  ISETP.GE.AND P0, PT, R11, UR11, PT ;  /* 0x0000000b0b007c0c */ /* 0x004fe2000bf06270 */
[----:B------:R-:W-:Y:S02]  /*0230*/  IMAD.IADD R10, R0, 0x1, -R13 ;  /* 0x00000001000a7824 */ /* 0x000fe400078e0a0d */
[----:B------:R-:W2:Y:S01]  /*0240*/  LDC.64 R8, c[0x0][0x380] ;  /* 0x0000e000ff087b82 */ /* 0x000ea20000000a00 */
[----:B------:R-:W-:Y:S02]  /*0250*/  ISETP.GE.OR P0, PT, R4, UR10, P0 ;  /* 0x0000000a04007c0c */ /* 0x000fe40008706670 */
[----:B------:R-:W-:-:S04]  /*0260*/  ISETP.GE.AND P4, PT, R10, UR11, PT ;  /* 0x0000000b0a007c0c */ /* 0x000fc8000bf86270 */
[----:B------:R-:W-:Y:S01]  /*0270*/  ISETP.GE.OR P4, PT, R13, UR10, P4 ;  /* 0x0000000a0d007c0c */ /* 0x000fe2000a786670 */
[----:B0-----:R-:W-:-:S06]  /*0280*/  IMAD.WIDE R6, R11, 0x4, R6 ;  /* 0x000000040b067825 */ /* 0x001fcc00078e0206 */
[----:B-1----:R-:W3:Y:S01]  /*0290*/  @!P0 LDG.E R10, desc[UR8][R6.64] ;  /* 0x00000008060a8981 */ /* 0x002ee2000c1e1900 */
[----:B--2---:R-:W-:-:S05]  /*02a0*/  IMAD.WIDE.U32 R8, R4, 0x4, R8 ;  /* 0x0000000404087825 */ /* 0x004fca00078e0008 */
[----:B------:R-:W2:Y:S04]  /*02b0*/  @!P4 LDG.E R12, desc[UR8][R6.64+-0x4] ;  /* 0xfffffc08060cc981 */ /* 0x000ea8000c1e1900 */
[----:B------:R-:W3:Y:S04]  /*02c0*/  @!P0 LDG.E R11, desc[UR8][R8.64] ;  /* 0x00000008080b8981 */ /* 0x000ee8000c1e1900 */
[----:B------:R-:W2:Y:S01]  /*02d0*/  @!P4 LDG.E R13, desc[UR8][R8.64+0x4] ;  /* 0x00000408080dc981 */ /* 0x000ea2000c1e1900 */
[C---:B------:R-:W-:Y:S02]  /*02e0*/  VIADD R15, R4.reuse, 0x2 ;  /* 0x00000002040f7836 */ /* 0x040fe40000000000 */
[----:B------:R-:W-:-:S03]  /*02f0*/  VIADD R17, R4, 0x3 ;  /* 0x0000000304117836 */ /* 0x000fc60000000000 */
[-C--:B------:R-:W-:Y:S01]  /*0300*/  IADD3 R16, PT, PT, -R15, R0.reuse, RZ ;  /* 0x000000000f107210 */ /* 0x080fe20007ffe1ff */
[----:B------:R-:W-:Y:S02]  /*0310*/  IMAD.IADD R18, R0, 0x1, -R17 ;  /* 0x0000000100127824 */ /* 0x000fe400078e0a11 */
[----:B------:R-:W-:Y:S01]  /*0320*/  VIADD R21, R4, 0x4 ;  /* 0x0000000404157836 */ /* 0x000fe20000000000 */
[----:B------:R-:W-:Y:S01]  /*0330*/  ISETP.GE.AND P1, PT, R16, UR11, PT ;  /* 0x0000000b10007c0c */ /* 0x000fe2000bf26270 */
[----:B------:R-:W-:Y:S01]  /*0340*/  VIADD R23, R4, 0x5 ;  /* 0x0000000504177836 */ /* 0x000fe20000000000 */
[----:B------:R-:W-:Y:S02]  /*0350*/  ISETP.GE.AND P3, PT, R18, UR11, PT ;  /* 0x0000000b12007c0c */ /* 0x000fe4000bf66270 */
[----:B------:R-:W-:Y:S02]  /*0360*/  IADD3 R16, PT, PT, -R21, R0, RZ ;  /* 0x0000000015107210 */ /* 0x000fe40007ffe1ff */
[----:B------:R-:W-:Y:S01]  /*0370*/  ISETP.GE.OR P1, PT, R15, UR10, P1 ;  /* 0x0000000a0f007c0c */ /* 0x000fe20008f26670 */
[----:B------:R-:W-:Y:S01]  /*0380*/  VIADD R15, R4, 0x6 ;  /* 0x00000006040f7836 */ /* 0x000fe20000000000 */
[----:B------:R-:W-:Y:S01]  /*0390*/  ISETP.GE.AND P2, PT, R16, UR11, PT ;  /* 0x0000000b10007c0c */ /* 0x000fe2000bf46270 */
[C---:B------:R-:W-:Y:S01]  /*03a0*/  IMAD.IADD R18, R0.reuse, 0x1, -R23 ;  /* 0x0000000100127824 */ /* 0x040fe200078e0a17 */
[----:B------:R-:W-:Y:S01]  /*03b0*/  ISETP.GE.OR P3, PT, R17, UR10, P3 ;  /* 0x0000000a11007c0c */ /* 0x000fe20009f66670 */
[----:B------:R-:W-:Y:S01]  /*03c0*/  IMAD.IADD R16, R0, 0x1, -R15 ;  /* 0x0000000100107824 */ /* 0x000fe200078e0a0f */
[----:B------:R-:W-:-:S02]  /*03d0*/  IADD3 R17, PT, PT, R4, 0x7, RZ ;  /* 0x0000000704117810 */ /* 0x000fc40007ffe0ff */
[----:B------:R-:W-:Y:S02]  /*03e0*/  ISETP.GE.AND P5, PT, R18, UR11, PT ;  /* 0x0000000b12007c0c */ /* 0x000fe4000bfa6270 */
[----:B------:R-:W-:Y:S02]  /*03f0*/  ISETP.GE.OR P2, PT, R21, UR10, P2 ;  /* 0x0000000a15007c0c */ /* 0x000fe40009746670 */
[----:B------:R-:W-:-:S13]  /*0400*/  ISETP.GE.OR P5, PT, R23, UR10, P5 ;  /* 0x0000000a17007c0c */ /* 0x000fda000afa6670 */
[----:B------:R-:W4:Y:S01]  /*0410*/  @!P5 LDG.E R18, desc[UR8][R6.64+-0x14] ;  /* 0xffffec080612d981 */ /* 0x000f22000c1e1900 */
[----:B---3--:R-:W-:Y:S01]  /*0420*/  @!P0 FFMA R2, R11, R10, R2 ;  /* 0x0000000a0b028223 */ /* 0x008fe20000000002 */
[----:B------:R-:W-:Y:S01]  /*0430*/  ISETP.GE.AND P0, PT, R16, UR11, PT ;  /* 0x0000000b10007c0c */ /* 0x000fe2000bf06270 */
[----:B------:R-:W-:Y:S01]  /*0440*/  IMAD.IADD R16, R0, 0x1, -R17 ;  /* 0x0000000100107824 */ /* 0x000fe200078e0a11 */
[----:B------:R-:W3:Y:S01]  /*0450*/  @!P1 LDG.E R10, desc[UR8][R6.64+-0x8] ;  /* 0xfffff808060a9981 */ /* 0x000ee2000c1e1900 */
[----:B--2---:R-:W-:-:S03]  /*0460*/  @!P4 FFMA R2, R13, R12, R2 ;  /* 0x0000000c0d02c223 */ /* 0x004fc60000000002 */
[----:B------:R-:W3:Y:S01]  /*0470*/  @!P1 LDG.E R11, desc[UR8][R8.64+0x8] ;  /* 0x00000808080b9981 */ /* 0x000ee2000c1e1900 */
[----:B------:R-:W-:Y:S02]  /*0480*/  ISETP.GE.AND P4, PT, R16, UR11, PT ;  /* 0x0000000b10007c0c */ /* 0x000fe4000bf86270 */
[----:B------:R-:W-:Y:S01]  /*0490*/  ISETP.GE.OR P0, PT, R15, UR10, P0 ;  /* 0x0000000a0f007c0c */ /* 0x000fe20008706670 */
[----:B------:R-:W2:Y:S01]  /*04a0*/  @!P3 LDG.E R12, desc[UR8][R6.64+-0xc] ;  /* 0xfffff408060cb981 */ /* 0x000ea2000c1e1900 */
[----:B------:R-:W-:-:S03]  /*04b0*/  ISETP.GE.OR P4, PT, R17, UR10, P4 ;  /* 0x0000000a11007c0c */ /* 0x000fc6000a786670 */
[----:B------:R-:W2:Y:S04]  /*04c0*/  @!P3 LDG.E R13, desc[UR8][R8.64+0xc] ;  /* 0x00000c08080db981 */ /* 0x000ea8000c1e1900 */
[----:B------:R-:W5:Y:S04]  /*04d0*/  @!P2 LDG.E R16, desc[UR8][R6.64+-0x10] ;  /* 0xfffff0080610a981 */ /* 0x000f68000c1e1900 */
[----:B------:R-:W5:Y:S04]  /*04e0*/  @!P2 LDG.E R15, desc[UR8][R8.64+0x10] ;  /* 0x00001008080fa981 */ /* 0x000f68000c1e1900 */
[----:B------:R-:W4:Y:S04]  /*04f0*/  @!P5 LDG.E R17, desc[UR8][R8.64+0x14] ;  /* 0x000014080811d981 */ /* 0x000f28000c1e1900 */
[----:B------:R-:W4:Y:S04]  /*0500*/  @!P0 LDG.E R22, desc[UR8][R6.64+-0x18] ;  /* 0xffffe80806168981 */ /* 0x000f28000c1e1900 */
[----:B------:R-:W4:Y:S04]  /*0510*/  @!P0 LDG.E R21, desc[UR8][R8.64+0x18] ;  /* 0x0000180808158981 */ /* 0x000f28000c1e1900 */
[----:B------:R-:W4:Y:S04]  /*0520*/  @!P4 LDG.E R24, desc[UR8][R6.64+-0x1c] ;  /* 0xffffe4080618c981 */ /* 0x000f28000c1e1900 */
[----:B------:R-:W4:Y:S01]  /*0530*/  @!P4 LDG.E R23, desc[UR8][R8.64+0x1c] ;  /* 0x00001c080817c981 */ /* 0x000f22000c1e1900 */
[----:B------:R-:W-:-:S02]  /*0540*/  VIADD R4, R4, 0x8 ;  /* 0x0000000804047836 */ /* 0x000fc40000000000 */
[----:B---3--:R-:W-:-:S03]  /*0550*/  @!P1 FFMA R2, R11, R10, R2 ;  /* 0x0000000a0b029223 */ /* 0x008fc60000000002 */
[----:B------:R-:W-:Y:S01]  /*0560*/  ISETP.NE.AND P1, PT, R4, R5, PT ;  /* 0x000000050400720c */ /* 0x000fe20003f25270 */
[----:B--2---:R-:W-:-:S04]  /*0570*/  @!P3 FFMA R2, R13, R12, R2 ;  /* 0x0000000c0d02b223 */ /* 0x004fc80000000002 */
[----:B-----5:R-:W-:-:S04]  /*0580*/  @!P2 FFMA R2, R15, R16, R2 ;  /* 0x000000100f02a223 */ /* 0x020fc80000000002 */
[----:B----4-:R-:W-:-:S04]  /*0590*/  @!P5 FFMA R2, R17, R18, R2 ;  /* 0x000000121102d223 */ /* 0x010fc80000000002 */
[----:B------:R-:W-:-:S04]  /*05a0*/  @!P0 FFMA R2, R21, R22, R2 ;  /* 0x0000001615028223 */ /* 0x000fc80000000002 */
[----:B------:R-:W-:Y:S01]  /*05b0*/  @!P4 FFMA R2, R23, R24, R2 ;  /* 0x000000181702c223 */ /* 0x000fe20000000002 */
[----:B------:R-:W-:Y:S06]  /*05c0*/  @P1 BRA `(.L_x_4) ;  /* 0xfffffffc00081947 */ /* 0x000fec000383ffff */
.L_x_3:
[----:B-12---:R-:W-:Y:S05]  /*05d0*/  BSYNC.RECONVERGENT B1 ;  /* 0x0000000000017941 */ /* 0x006fea0003800200 */
.L_x_2:
[----:B------:R-:W-:Y:S05]  /*05e0*/  @!P6 BRA `(.L_x_1) ;  /* 0x000000040034e947 */ /* 0x000fea0003800000 */
[----:B------:R-:W-:Y:S01]  /*05f0*/  ISETP.GE.U32.AND P0, PT, R20, 0x4, PT ;  /* 0x000000041400780c */ /* 0x000fe20003f06070 */
[----:B------:R-:W-:Y:S01]  /*0600*/  BSSY.RECONVERGENT B1, `(.L_x_5) ;  /* 0x0000024000017945 */ /* 0x000fe20003800200 */
[----:B------:R-:W-:-:S11]  /*0610*/  LOP3.LUT P3, RZ, R19, 0x3, RZ, 0xc0, !PT ;  /* 0x0000000313ff7812 */ /* 0x000fd6000786c0ff */
[----:B------:R-:W-:Y:S05]  /*0620*/  @!P0 BRA `(.L_x_6) ;  /* 0x0000000000848947 */ /* 0x000fea0003800000 */
[----:B------:R-:W0:Y:S01]  /*0630*/  LDCU.64 UR12, c[0x0][0x398] ;  /* 0x00007300ff0c77ac */ /* 0x000e220008000a00 */
[----:B------:R-:W1:Y:S01]  /*0640*/  LDC.64 R6, c[0x0][0x388] ;  /* 0x0000e200ff067b82 */ /* 0x000e620000000a00 */
[C---:B------:R-:W-:Y:S01]  /*0650*/  IADD3 R13, PT, PT, R5.reuse, 0x1, RZ ;  /* 0x00000001050d7810 */ /* 0x040fe20007ffe0ff */
[C---:B------:R-:W-:Y:S01]  /*0660*/  IMAD.IADD R11, R0.reuse, 0x1, -R5 ;  /* 0x00000001000b7824 */ /* 0x040fe200078e0a05 */
[C---:B------:R-:W-:Y:S01]  /*0670*/  IADD3 R15, PT, PT, R5.reuse, 0x2, RZ ;  /* 0x00000002050f7810 */ /* 0x040fe20007ffe0ff */
[----:B------:R-:W-:Y:S02]  /*0680*/  VIADD R17, R5, 0x3 ;  /* 0x0000000305117836 */ /* 0x000fe40000000000 */
[----:B------:R-:W-:Y:S02]  /*0690*/  IMAD.IADD R4, R0, 0x1, -R13 ;  /* 0x0000000100047824 */ /* 0x000fe400078e0a0d */
[----:B------:R-:W2:Y:S01]  /*06a0*/  LDC.64 R8, c[0x0][0x380] ;  /* 0x0000e000ff087b82 */ /* 0x000ea20000000a00 */
[----:B------:R-:W-:-:S02]  /*06b0*/  IADD3 R10, PT, PT, -R17, R0, RZ ;  /* 0x00000000110a7210 */ /* 0x000fc40007ffe1ff */
[----:B0-----:R-:W-:Y:S02]  /*06c0*/  ISETP.GE.AND P0, PT, R11, UR13, PT ;  /* 0x0000000d0b007c0c */ /* 0x001fe4000bf06270 */
[----:B------:R-:W-:Y:S01]  /*06d0*/  ISETP.GE.AND P1, PT, R4, UR13, PT ;  /* 0x0000000d04007c0c */ /* 0x000fe2000bf26270 */
[----:B------:R-:W-:Y:S01]  /*06e0*/  IMAD.IADD R4, R0, 0x1, -R15 ;  /* 0x0000000100047824 */ /* 0x000fe200078e0a0f */
[----:B------:R-:W-:Y:S02]  /*06f0*/  ISETP.GE.OR P0, PT, R5, UR12, P0 ;  /* 0x0000000c05007c0c */ /* 0x000fe40008706670 */
[----:B------:R-:W-:Y:S01]  /*0700*/  ISETP.GE.OR P1, PT, R13, UR12, P1 ;  /* 0x0000000c0d007c0c */ /* 0x000fe20008f26670 */
[----:B-1----:R-:W-:Y:S01]  /*0710*/  IMAD.WIDE R6, R11, 0x4, R6 ;  /* 0x000000040b067825 */ /* 0x002fe200078e0206 */
[----:B------:R-:W-:Y:S02]  /*0720*/  ISETP.GE.AND P2, PT, R4, UR13, PT ;  /* 0x0000000d04007c0c */ /* 0x000fe4000bf46270 */
[----:B------:R-:W-:-:S02]  /*0730*/  ISETP.GE.AND P4, PT, R10, UR13, PT ;  /* 0x0000000d0a007c0c */ /* 0x000fc4000bf86270 */
[----:B------:R-:W-:Y:S02]  /*0740*/  ISETP.GE.OR P2, PT, R15, UR12, P2 ;  /* 0x0000000c0f007c0c */ /* 0x000fe40009746670 */
[----:B------:R-:W-:Y:S01]  /*0750*/  ISETP.GE.OR P4, PT, R17, UR12, P4 ;  /* 0x0000000c11007c0c */ /* 0x000fe2000a786670 */
[C---:B--2---:R-:W-:Y:S02]  /*0760*/  IMAD.WIDE.U32 R8, R5.reuse, 0x4, R8 ;  /* 0x0000000405087825 */ /* 0x044fe400078e0008 */
[----:B------:R-:W2:Y:S04]  /*0770*/  @!P0 LDG.E R4, desc[UR8][R6.64] ;  /* 0x0000000806048981 */ /* 0x000ea8000c1e1900 */
[----:B------:R-:W2:Y:S04]  /*0780*/  @!P0 LDG.E R11, desc[UR8][R8.64] ;  /* 0x00000008080b8981 */ /* 0x000ea8000c1e1900 */
[----:B------:R-:W3:Y:S04]  /*0790*/  @!P1 LDG.E R10, desc[UR8][R6.64+-0x4] ;  /* 0xfffffc08060a9981 */ /* 0x000ee8000c1e1900 */
[----:B------:R-:W3:Y:S04]  /*07a0*/  @!P1 LDG.E R13, desc[UR8][R8.64+0x4] ;  /* 0x00000408080d9981 */ /* 0x000ee8000c1e1900 */
[----:B------:R-:W4:Y:S04]  /*07b0*/  @!P2 LDG.E R12, desc[UR8][R6.64+-0x8] ;  /* 0xfffff808060ca981 */ /* 0x000f28000c1e1900 */
[----:B------:R-:W4:Y:S04]  /*07c0*/  @!P2 LDG.E R15, desc[UR8][R8.64+0x8] ;  /* 0x00000808080fa981 */ /* 0x000f28000c1e1900 */
[----:B------:R-:W5:Y:S04]  /*07d0*/  @!P4 LDG.E R16, desc[UR8][R6.64+-0xc] ;  /* 0xfffff4080610c981 */ /* 0x000f68000c1e1900 */
[----:B------:R-:W5:Y:S01]  /*07e0*/  @!P4 LDG.E R17, desc[UR8][R8.64+0xc] ;  /* 0x00000c080811c981 */ /* 0x000f62000c1e1900 */
[----:B------:R-:W-:-:S02]  /*07f0*/  VIADD R5, R5, 0x4 ;  /* 0x0000000405057836 */ /* 0x000fc40000000000 */
[----:B--2---:R-:W-:-:S04]  /*0800*/  @!P0 FFMA R2, R11, R4, R2 ;  /* 0x000000040b028223 */ /* 0x004fc80000000002 */
[----:B---3--:R-:W-:-:S04]  /*0810*/  @!P1 FFMA R2, R13, R10, R2 ;  /* 0x0000000a0d029223 */ /* 0x008fc80000000002 */
[----:B----4-:R-:W-:-:S04]  /*0820*/  @!P2 FFMA R2, R15, R12, R2 ;  /* 0x0000000c0f02a223 */ /* 0x010fc80000000002 */
[----:B-----5:R-:W-:-:S07]  /*0830*/  @!P4 FFMA R2, R17, R16, R2 ;  /* 0x000000101102c223 */ /* 0x020fce0000000002 */
.L_x_6:
[----:B------:R-:W-:Y:S05]  /*0840*/  BSYNC.RECONVERGENT B1 ;  /* 0x0000000000017941 */ /* 0x000fea0003800200 */
.L_x_5:
[----:B------:R-:W-:Y:S05]  /*0850*/  @!P3 BRA `(.L_x_1) ;  /* 0x000000000098b947 */ /* 0x000fea0003800000 */
[C---:B------:R-:W-:Y:S01]  /*0860*/  LOP3.LUT P0, RZ, R14.reuse, 0x3, RZ, 0xc0, !PT ;  /* 0x000000030eff7812 */ /* 0x040fe2000780c0ff */
[----:B------:R-:W-:Y:S01]  /*0870*/  BSSY.RECONVERGENT B1, `(.L_x_7) ;  /* 0x0000017000017945 */ /* 0x000fe20003800200 */
[----:B------:R-:W-:-:S04]  /*0880*/  LOP3.LUT R4, R14, 0x1, RZ, 0xc0, !PT ;  /* 0x000000010e047812 */ /* 0x000fc800078ec0ff */
[----:B------:R-:W-:-:S07]  /*0890*/  ISETP.NE.U32.AND P2, PT, R4, 0x1, PT ;  /* 0x000000010400780c */ /* 0x000fce0003f45070 */
[----:B------:R-:W-:Y:S06]  /*08a0*/  @!P0 BRA `(.L_x_8) ;  /* 0x00000000004c8947 */ /* 0x000fec0003800000 */
[----:B------:R-:W0:Y:S01]  /*08b0*/  LDCU.64 UR12, c[0x0][0x398] ;  /* 0x00007300ff0c77ac */ /* 0x000e220008000a00 */
[----:B------:R-:W1:Y:S01]  /*08c0*/  LDC.64 R8, c[0x0][0x388] ;  /* 0x0000e200ff087b82 */ /* 0x000e620000000a00 */
[C---:B------:R-:W-:Y:S01]  /*08d0*/  VIADD R13, R5.reuse, 0x1 ;  /* 0x00000001050d7836 */ /* 0x040fe20000000000 */
[----:B------:R-:W-:-:S03]  /*08e0*/  IADD3 R11, PT, PT, -R5, R0, RZ ;  /* 0x00000000050b7210 */ /* 0x000fc60007ffe1ff */
[----:B------:R-:W-:-:S03]  /*08f0*/  IMAD.IADD R4, R0, 0x1, -R13 ;  /* 0x0000000100047824 */ /* 0x000fc600078e0a0d */
[----:B------:R-:W2:Y:S01]  /*0900*/  LDC.64 R6, c[0x0][0x380] ;  /* 0x0000e000ff067b82 */ /* 0x000ea20000000a00 */
[----:B0-----:R-:W-:Y:S02]  /*0910*/  ISETP.GE.AND P0, PT, R11, UR13, PT ;  /* 0x0000000d0b007c0c */ /* 0x001fe4000bf06270 */
[----:B------:R-:W-:Y:S02]  /*0920*/  ISETP.GE.AND P1, PT, R4, UR13, PT ;  /* 0x0000000d04007c0c */ /* 0x000fe4000bf26270 */
[----:B------:R-:W-:Y:S02]  /*0930*/  ISETP.GE.OR P0, PT, R5, UR12, P0 ;  /* 0x0000000c05007c0c */ /* 0x000fe40008706670 */
[----:B------:R-:W-:Y:S01]  /*0940*/  ISETP.GE.OR P1, PT, R13, UR12, P1 ;  /* 0x0000000c0d007c0c */ /* 0x000fe20008f26670 */
[----:B-1----:R-:W-:-:S04]  /*0950*/  IMAD.WIDE R8, R11, 0x4, R8 ;  /* 0x000000040b087825 */ /* 0x002fc800078e0208 */
[----:B--2---:R-:W-:-:S06]  /*0960*/  IMAD.WIDE.U32 R6, R5, 0x4, R6 ;  /* 0x0000000405067825 */ /* 0x004fcc00078e0006 */
[----:B------:R-:W2:Y:S04]  /*0970*/  @!P0 LDG.E R4, desc[UR8][R8.64] ;  /* 0x0000000808048981 */ /* 0x000ea8000c1e1900 */
[----:B------:R-:W2:Y:S04]  /*0980*/  @!P0 LDG.E R11, desc[UR8][R6.64] ;  /* 0x00000008060b8981 */ /* 0x000ea8000c1e1900 */
[----:B------:R-:W3:Y:S04]  /*0990*/  @!P1 LDG.E R10, desc[UR8][R8.64+-0x4] ;  /* 0xfffffc08080a9981 */ /* 0x000ee8000c1e1900 */
[----:B------:R-:W3:Y:S01]  /*09a0*/  @!P1 LDG.E R13, desc[UR8][R6.64+0x4] ;  /* 0x00000408060d9981 */ /* 0x000ee2000c1e1900 */
[----:B------:R-:W-:-:S02]  /*09b0*/  VIADD R5, R5, 0x2 ;  /* 0x0000000205057836 */ /* 0x000fc40000000000 */
[----:B--2---:R-:W-:-:S04]  /*09c0*/  @!P0 FFMA R2, R11, R4, R2 ;  /* 0x000000040b028223 */ /* 0x004fc80000000002 */
[----:B---3--:R-:W-:-:S07]  /*09d0*/  @!P1 FFMA R2, R13, R10, R2 ;  /* 0x0000000a0d029223 */ /* 0x008fce0000000002 */
.L_x_8:
[----:B------:R-:W-:Y:S05]  /*09e0*/  BSYNC.RECONVERGENT B1 ;  /* 0x0000000000017941 */ /* 0x000fea0003800200 */
.L_x_7:
[----:B------:R-:W-:Y:S05]  /*09f0*/  @!P2 BRA `(.L_x_1) ;  /* 0x000000000030a947 */ /* 0x000fea0003800000 */
[----:B------:R-:W0:Y:S01]  /*0a00*/  LDCU.64 UR12, c[0x0][0x398] ;  /* 0x00007300ff0c77ac */ /* 0x000e220008000a00 */
[----:B------:R-:W-:-:S04]  /*0a10*/  IADD3 R11, PT, PT, -R5, R0, RZ ;  /* 0x00000000050b7210 */ /* 0x000fc80007ffe1ff */
[----:B0-----:R-:W-:-:S04]  /*0a20*/  ISETP.GE.AND P0, PT, R11, UR13, PT ;  /* 0x0000000d0b007c0c */ /* 0x001fc8000bf06270 */
[----:B------:R-:W-:-:S13]  /*0a30*/  ISETP.GE.OR P0, PT, R5, UR12, P0 ;  /* 0x0000000c05007c0c */ /* 0x000fda0008706670 */
[----:B------:R-:W-:Y:S05]  /*0a40*/  @P0 BRA `(.L_x_1) ;  /* 0x00000000001c0947 */ /* 0x000fea0003800000 */
[----:B------:R-:W0:Y:S08]  /*0a50*/  LDC.64 R6, c[0x0][0x380] ;  /* 0x0000e000ff067b82 */ /* 0x000e300000000a00 */
[----:B------:R-:W1:Y:S01]  /*0a60*/  LDC.64 R8, c[0x0][0x388] ;  /* 0x0000e200ff087b82 */ /* 0x000e620000000a00 */
[----:B0-----:R-:W-:-:S06]  /*0a70*/  IMAD.WIDE.U32 R4, R5, 0x4, R6 ;  /* 0x0000000405047825 */ /* 0x001fcc00078e0006 */
[----:B------:R-:W2:Y:S01]  /*0a80*/  LDG.E R5, desc[UR8][R4.64] ;  /* 0x0000000804057981 */ /* 0x000ea2000c1e1900 */
[----:B-1----:R-:W-:-:S06]  /*0a90*/  IMAD.WIDE R6, R11, 0x4, R8 ;  /* 0x000000040b067825 */ /* 0x002fcc00078e0208 */
[----:B------:R-:W2:Y:S02]  /*0aa0*/  LDG.E R6, desc[UR8][R6.64] ;  /* 0x0000000806067981 */ /* 0x000ea4000c1e1900 */
[----:B--2---:R-:W-:-:S07]  /*0ab0*/  FFMA R2, R5, R6, R2 ;  /* 0x0000000605027223 */ /* 0x004fce0000000002 */
.L_x_1:
[----:B-12---:R-:W-:Y:S05]  /*0ac0*/  BSYNC.RECONVERGENT B0 ;  /* 0x0000000000007941 */ /* 0x006fea0003800200 */
.L_x_0:
[----:B------:R-:W0:Y:S02]  /*0ad0*/  LDC.64 R4, c[0x0][0x390] ;  /* 0x0000e400ff047b82 */ /* 0x000e240000000a00 */
[----:B0-----:R-:W-:-:S04]  /*0ae0*/  IMAD.WIDE R4, R0, 0x4, R4 ;  /* 0x0000000400047825 */ /* 0x001fc800078e0204 */
[----:B------:R-:W-:Y:S01]  /*0af0*/  IMAD.IADD R0, R3, 0x1, R0 ;  /* 0x0000000103007824 */ /* 0x000fe200078e0200 */
[----:B------:R0:W-:Y:S04]  /*0b00*/  STG.E desc[UR8][R4.64], R2 ;  /* 0x0000000204007986 */ /* 0x0001e8000c101908 */
[----:B------:R-:W-:-:S13]  /*0b10*/  ISETP.GE.AND P0, PT, R0, UR6, PT ;  /* 0x0000000600007c0c */ /* 0x000fda000bf06270 */
[----:B0-----:R-:W-:Y:S05]  /*0b20*/  @!P0 BRA `(.L_x_9) ;  /* 0xfffffff400708947 */ /* 0x001fea000383ffff */
[----:B------:R-:W-:Y:S05]  /*0b30*/  EXIT ;  /* 0x000000000000794d */ /* 0x000fea0003800000 */
.L_x_10:
[----:B------:R-:W-:-:S00]  /*0b40*/  BRA `(.L_x_10) ;  /* 0xfffffffc00fc7947 */ /* 0x000fc0000383ffff */
[----:B------:R-:W-:-:S00]  /*0b50*/  NOP ;  /* 0x0000000000007918 */ /* 0x000fc00000000000 */
        /* <DEDUP_REMOVED lines=10> */
.L_x_11:


//--------------------- .nv.shared.reserved.0     --------------------------
	.section	.nv.shared.reserved.0,"aw",@nobits
	.weak		__nv_reservedSMEM_offset_0_alias
	.size		__nv_reservedSMEM_offset_0_alias, 0, 64
	.other		__nv_reservedSMEM_offset_0_alias,@"STO_CUDA_RESERVED_SHARED STV_DEFAULT"
__nv_reservedSMEM_offset_0_alias:
	.zero		0
	.zero		64


//--------------------- .nv.constant0._Z12cudaConvolvePfS_S_ii --------------------------
	.section	.nv.constant0._Z12cudaConvolvePfS_S_ii,"a",@progbits
	.sectionflags	@""
	.align	4
.nv.constant0._Z12cudaConvolvePfS_S_ii:
	.zero		928


//--------------------- SYMBOLS --------------------------

	.type		.nv.reservedSmem.offset0,@object
	.size		.nv.reservedSmem.offset0,0x4
